//
// Generated by NVIDIA NVVM Compiler
//
// Compiler Build ID: CL-36424714
// Cuda compilation tools, release 13.0, V13.0.88
// Based on NVVM 20.0.0
//

.version 9.0
.target sm_100
.address_size 64

	// .globl	_Z9SinKernelPfS_
.global .align 4 .b8 __cudart_i2opi_f[24] = {65, 144, 67, 60, 153, 149, 98, 219, 192, 221, 52, 245, 209, 87, 39, 252, 41, 21, 68, 78, 110, 131, 249, 162};

.visible .entry _Z9SinKernelPfS_(
	.param .u64 .ptr .align 1 _Z9SinKernelPfS__param_0,
	.param .u64 .ptr .align 1 _Z9SinKernelPfS__param_1
)
{
	.local .align 4 .b8 	__local_depot0[28];
	.reg .b64 	%SP;
	.reg .b64 	%SPL;
	.reg .pred 	%p<9>;
	.reg .b32 	%r<44>;
	.reg .b32 	%f<28>;
	.reg .b64 	%rd<29>;
	.reg .b64 	%fd<3>;

	mov.u64 	%SPL, __local_depot0;
	ld.param.u64 	%rd10, [_Z9SinKernelPfS__param_0];
	ld.param.u64 	%rd9, [_Z9SinKernelPfS__param_1];
	cvta.to.global.u64 	%rd11, %rd10;
	add.u64 	%rd1, %SPL, 0;
	mov.u32 	%r16, %tid.x;
	mov.u32 	%r17, %ctaid.x;
	mov.u32 	%r18, %ntid.x;
	mad.lo.s32 	%r1, %r17, %r18, %r16;
	mul.wide.s32 	%rd13, %r1, 4;
	add.s64 	%rd14, %rd11, %rd13;
	ld.global.f32 	%f1, [%rd14];
	mul.f32 	%f7, %f1, 0f3F22F983;
	cvt.rni.s32.f32 	%r43, %f7;
	cvt.rn.f32.s32 	%f8, %r43;
	fma.rn.f32 	%f9, %f8, 0fBFC90FDA, %f1;
	fma.rn.f32 	%f10, %f8, 0fB3A22168, %f9;
	fma.rn.f32 	%f27, %f8, 0fA7C234C5, %f10;
	abs.f32 	%f3, %f1;
	setp.ltu.f32 	%p1, %f3, 0f47CE4780;
	@%p1 bra 	$L__BB0_8;
	setp.neu.f32 	%p2, %f3, 0f7F800000;
	@%p2 bra 	$L__BB0_3;
	mov.f32 	%f13, 0f00000000;
	mul.rn.f32 	%f27, %f1, %f13;
	mov.b32 	%r43, 0;
	bra.uni 	$L__BB0_8;
$L__BB0_3:
	mov.b32 	%r3, %f1;
	shl.b32 	%r20, %r3, 8;
	or.b32  	%r4, %r20, -2147483648;
	mov.b64 	%rd28, 0;
	mov.b32 	%r40, 0;
	mov.u64 	%rd26, __cudart_i2opi_f;
	mov.u64 	%rd27, %rd1;
$L__BB0_4:
	.pragma "nounroll";
	ld.global.nc.u32 	%r21, [%rd26];
	mad.wide.u32 	%rd17, %r21, %r4, %rd28;
	shr.u64 	%rd28, %rd17, 32;
	st.local.u32 	[%rd27], %rd17;
	add.s32 	%r40, %r40, 1;
	add.s64 	%rd27, %rd27, 4;
	add.s64 	%rd26, %rd26, 4;
	setp.ne.s32 	%p3, %r40, 6;
	@%p3 bra 	$L__BB0_4;
	shr.u32 	%r22, %r3, 23;
	st.local.u32 	[%rd1+24], %rd28;
	and.b32  	%r7, %r22, 31;
	and.b32  	%r23, %r22, 224;
	add.s32 	%r24, %r23, -128;
	shr.u32 	%r25, %r24, 5;
	mul.wide.u32 	%rd18, %r25, 4;
	sub.s64 	%rd8, %rd1, %rd18;
	ld.local.u32 	%r41, [%rd8+24];
	ld.local.u32 	%r42, [%rd8+20];
	setp.eq.s32 	%p4, %r7, 0;
	@%p4 bra 	$L__BB0_7;
	shf.l.wrap.b32 	%r41, %r42, %r41, %r7;
	ld.local.u32 	%r26, [%rd8+16];
	shf.l.wrap.b32 	%r42, %r26, %r42, %r7;
$L__BB0_7:
	shr.u32 	%r27, %r41, 30;
	shf.l.wrap.b32 	%r28, %r42, %r41, 2;
	shl.b32 	%r29, %r42, 2;
	shr.u32 	%r30, %r28, 31;
	add.s32 	%r31, %r30, %r27;
	neg.s32 	%r32, %r31;
	setp.lt.s32 	%p5, %r3, 0;
	selp.b32 	%r43, %r32, %r31, %p5;
	xor.b32  	%r33, %r28, %r3;
	shr.s32 	%r34, %r28, 31;
	xor.b32  	%r35, %r34, %r28;
	xor.b32  	%r36, %r34, %r29;
	cvt.u64.u32 	%rd19, %r35;
	shl.b64 	%rd20, %rd19, 32;
	cvt.u64.u32 	%rd21, %r36;
	or.b64  	%rd22, %rd20, %rd21;
	cvt.rn.f64.s64 	%fd1, %rd22;
	mul.f64 	%fd2, %fd1, 0d3BF921FB54442D19;
	cvt.rn.f32.f64 	%f11, %fd2;
	neg.f32 	%f12, %f11;
	setp.lt.s32 	%p6, %r33, 0;
	selp.f32 	%f27, %f12, %f11, %p6;
$L__BB0_8:
	cvta.to.global.u64 	%rd23, %rd9;
	mul.rn.f32 	%f14, %f27, %f27;
	and.b32  	%r38, %r43, 1;
	setp.eq.b32 	%p7, %r38, 1;
	selp.f32 	%f15, 0f3F800000, %f27, %p7;
	fma.rn.f32 	%f16, %f14, %f15, 0f00000000;
	fma.rn.f32 	%f17, %f14, 0f37CBAC00, 0fBAB607ED;
	selp.f32 	%f18, %f17, 0fB94D4153, %p7;
	selp.f32 	%f19, 0f3D2AAABB, 0f3C0885E4, %p7;
	fma.rn.f32 	%f20, %f18, %f14, %f19;
	selp.f32 	%f21, 0fBEFFFFFF, 0fBE2AAAA8, %p7;
	fma.rn.f32 	%f22, %f20, %f14, %f21;
	fma.rn.f32 	%f23, %f22, %f16, %f15;
	and.b32  	%r39, %r43, 2;
	setp.eq.s32 	%p8, %r39, 0;
	mov.f32 	%f24, 0f00000000;
	sub.f32 	%f25, %f24, %f23;
	selp.f32 	%f26, %f23, %f25, %p8;
	add.s64 	%rd25, %rd23, %rd13;
	st.global.f32 	[%rd25], %f26;
	ret;

}


// ===== COMPILED SASS (sm_100) =====

	.target	sm_100

	.elftype	@"ET_EXEC"


//--------------------- .note.nv.tkinfo           --------------------------
	.section	.note.nv.tkinfo,"",@"SHT_NOTE"
	.sectionflags	@"SHF_NOTE_NV_TKINFO"
	.tkinfo
        /*0018*/ 	.word	0x00000002
        /*0030*/ 	.string	""
        /*0030*/ 	.string	"ptxas"
        /*0030*/ 	.string	"Cuda compilation tools, release 13.0, V13.0.88"
        /*0030*/ 	.string	"Build cuda_13.0.r13.0/compiler.36424714_0"
        /*0030*/ 	.string	"-arch sm_100 -m 64 "



//--------------------- .note.nv.cuinfo           --------------------------
	.section	.note.nv.cuinfo,"",@"SHT_NOTE"
	.sectionflags	@"SHF_NOTE_NV_CUINFO"
        /*0018*/ 	.short	0x0002
        /*001a*/ 	.short	0x0064
        /*001c*/ 	.short	0x0082
	.zero		2


//--------------------- .nv.info                  --------------------------
	.section	.nv.info,"",@"SHT_CUDA_INFO"
	.align	4


	//----- nvinfo : EIATTR_REGCOUNT
	.align		4
        /*0000*/ 	.byte	0x04, 0x2f
        /*0002*/ 	.short	(.L_2 - .L_1)
	.align		4
.L_1:
        /*0004*/ 	.word	index@(_Z9SinKernelPfS_)
        /*0008*/ 	.word	0x00000012


	//----- nvinfo : EIATTR_FRAME_SIZE
	.align		4
.L_2:
        /*000c*/ 	.byte	0x04, 0x11
        /*000e*/ 	.short	(.L_4 - .L_3)
	.align		4
.L_3:
        /*0010*/ 	.word	index@(_Z9SinKernelPfS_)
        /*0014*/ 	.word	0x00000000


	//----- nvinfo : EIATTR_MIN_STACK_SIZE
	.align		4
.L_4:
        /*0018*/ 	.byte	0x04, 0x12
        /*001a*/ 	.short	(.L_6 - .L_5)
	.align		4
.L_5:
        /*001c*/ 	.word	index@(_Z9SinKernelPfS_)
        /*0020*/ 	.word	0x00000000
.L_6:


//--------------------- .nv.compat                --------------------------
	.section	.nv.compat,"",@"SHT_CUDA_COMPAT_INFO"
	.align	4
        /*0000*/ 	.byte	0x02, 0x09, 0x00, 0x00, 0x02, 0x02, 0x01, 0x00, 0x02, 0x05, 0x05, 0x00, 0x03, 0x07, 0x01, 0x01
        /*0010*/ 	.byte	0x02, 0x03, 0x00, 0x00, 0x02, 0x06, 0x01, 0x00, 0x04, 0x0b, 0x08, 0x00, 0x01, 0x00, 0x00, 0x00
        /*0020*/ 	.byte	0x00, 0x00, 0x00, 0x00


//--------------------- .nv.info._Z9SinKernelPfS_ --------------------------
	.section	.nv.info._Z9SinKernelPfS_,"",@"SHT_CUDA_INFO"
	.sectionflags	@""
	.align	4


	//----- nvinfo : EIATTR_CUDA_API_VERSION
	.align		4
        /*0000*/ 	.byte	0x04, 0x37
        /*0002*/ 	.short	(.L_8 - .L_7)
.L_7:
        /*0004*/ 	.word	0x00000082


	//----- nvinfo : EIATTR_KPARAM_INFO
	.align		4
.L_8:
        /*0008*/ 	.byte	0x04, 0x17
        /*000a*/ 	.short	(.L_10 - .L_9)
.L_9:
        /*000c*/ 	.word	0x00000000
        /*0010*/ 	.short	0x0001
        /*0012*/ 	.short	0x0008
        /*0014*/ 	.byte	0x00, 0xf5, 0x21, 0x00


	//----- nvinfo : EIATTR_KPARAM_INFO
	.align		4
.L_10:
        /*0018*/ 	.byte	0x04, 0x17
        /*001a*/ 	.short	(.L_12 - .L_11)
.L_11:
        /*001c*/ 	.word	0x00000000
        /*0020*/ 	.short	0x0000
        /*0022*/ 	.short	0x0000
        /*0024*/ 	.byte	0x00, 0xf5, 0x21, 0x00


	//----- nvinfo : EIATTR_SPARSE_MMA_MASK
	.align		4
.L_12:
        /*0028*/ 	.byte	0x03, 0x50
        /*002a*/ 	.short	0x0000


	//----- nvinfo : EIATTR_MAXREG_COUNT
	.align		4
        /*002c*/ 	.byte	0x03, 0x1b
        /*002e*/ 	.short	0x00ff


	//----- nvinfo : EIATTR_MERCURY_ISA_VERSION
	.align		4
        /*0030*/ 	.byte	0x03, 0x5f
        /*0032*/ 	.short	0x0101


	//----- nvinfo : EIATTR_VRC_CTA_INIT_COUNT
	.align		4
        /*0034*/ 	.byte	0x02, 0x4a
	.zero		1
	.zero		1


	//----- nvinfo : EIATTR_EXIT_INSTR_OFFSETS
	.align		4
        /*0038*/ 	.byte	0x04, 0x1c
        /*003a*/ 	.short	(.L_14 - .L_13)


	//   ....[0]....
.L_13:
        /*003c*/ 	.word	0x00000870


	//----- nvinfo : EIATTR_CRS_STACK_SIZE
	.align		4
.L_14:
        /*0040*/ 	.byte	0x04, 0x1e
        /*0042*/ 	.short	(.L_16 - .L_15)
.L_15:
        /*0044*/ 	.word	0x00000000


	//----- nvinfo : EIATTR_CBANK_PARAM_SIZE
	.align		4
.L_16:
        /*0048*/ 	.byte	0x03, 0x19
        /*004a*/ 	.short	0x0010


	//----- nvinfo : EIATTR_PARAM_CBANK
	.align		4
        /*004c*/ 	.byte	0x04, 0x0a
        /*004e*/ 	.short	(.L_18 - .L_17)
	.align		4
.L_17:
        /*0050*/ 	.word	index@(.nv.constant0._Z9SinKernelPfS_)
        /*0054*/ 	.short	0x0380
        /*0056*/ 	.short	0x0010


	//----- nvinfo : EIATTR_SW_WAR
	.align		4
.L_18:
        /*0058*/ 	.byte	0x04, 0x36
        /*005a*/ 	.short	(.L_20 - .L_19)
.L_19:
        /*005c*/ 	.word	0x00000008
.L_20:


//--------------------- .nv.callgraph             --------------------------
	.section	.nv.callgraph,"",@"SHT_CUDA_CALLGRAPH"
	.align	4
	.sectionentsize	8
	.align		4
        /*0000*/ 	.word	0x00000000
	.align		4
        /*0004*/ 	.word	0xffffffff
	.align		4
        /*0008*/ 	.word	0x00000000
	.align		4
        /*000c*/ 	.word	0xfffffffe
	.align		4
        /*0010*/ 	.word	0x00000000
	.align		4
        /*0014*/ 	.word	0xfffffffd
	.align		4
        /*0018*/ 	.word	0x00000000
	.align		4
        /*001c*/ 	.word	0xfffffffc


//--------------------- .nv.constant4             --------------------------
	.section	.nv.constant4,"a",@progbits
	.align	8
	.align		8
.nv.constant4:
        /*0000*/ 	.dword	__cudart_i2opi_f


//--------------------- .text._Z9SinKernelPfS_    --------------------------
	.section	.text._Z9SinKernelPfS_,"ax",@progbits
	.align	128
        .global         _Z9SinKernelPfS_
        .type           _Z9SinKernelPfS_,@function
        .size           _Z9SinKernelPfS_,(.L_x_6 - _Z9SinKernelPfS_)
        .other          _Z9SinKernelPfS_,@"STO_CUDA_ENTRY STV_DEFAULT"
_Z9SinKernelPfS_:
.text._Z9SinKernelPfS_:
[----:B------:R-:W-:Y:S01]  /*0000*/  LDC R1, c[0x0][0x37c] ;  /* 0x0000df00ff017b82 */ /* 0x000fe20000000800 */
[----:B------:R-:W0:Y:S07]  /*0010*/  S2R R2, SR_TID.X ;  /* 0x0000000000027919 */ /* 0x000e2e0000002100 */
[----:B------:R-:W0:Y:S01]  /*0020*/  S2UR UR4, SR_CTAID.X ;  /* 0x00000000000479c3 */ /* 0x000e220000002500 */
[----:B------:R-:W1:Y:S07]  /*0030*/  LDCU.64 UR6, c[0x0][0x358] ;  /* 0x00006b00ff0677ac */ /* 0x000e6e0008000a00 */
[----:B------:R-:W0:Y:S08]  /*0040*/  LDC R3, c[0x0][0x360] ;  /* 0x0000d800ff037b82 */ /* 0x000e300000000800 */
[----:B------:R-:W2:Y:S01]  /*0050*/  LDC.64 R4, c[0x0][0x380] ;  /* 0x0000e000ff047b82 */ /* 0x000ea20000000a00 */
[----:B0-----:R-:W-:-:S04]  /*0060*/  IMAD R2, R3, UR4, R2 ;  /* 0x0000000403027c24 */ /* 0x001fc8000f8e0202 */
[----:B--2---:R-:W-:-:S05]  /*0070*/  IMAD.WIDE R4, R2, 0x4, R4 ;  /* 0x0000000402047825 */ /* 0x004fca00078e0204 */
[----:B-1----:R-:W2:Y:S01]  /*0080*/  LDG.E R0, desc[UR6][R4.64] ;  /* 0x0000000604007981 */ /* 0x002ea2000c1e1900 */
[----:B------:R-:W-:Y:S01]  /*0090*/  BSSY.RECONVERGENT B0, `(.L_x_0) ;  /* 0x0000069000007945 */ /* 0x000fe20003800200 */
[C---:B--2---:R-:W-:Y:S01]  /*00a0*/  FMUL R3, R0.reuse, 0.63661974668502807617 ;  /* 0x3f22f98300037820 */ /* 0x044fe20000400000 */
[----:B------:R-:W-:-:S05]  /*00b0*/  FSETP.GE.AND P0, PT, |R0|, 105615, PT ;  /* 0x47ce47800000780b */ /* 0x000fca0003f06200 */
[----:B------:R-:W0:Y:S02]  /*00c0*/  F2I.NTZ R3, R3 ;  /* 0x0000000300037305 */ /* 0x000e240000203100 */
[----:B0-----:R-:W-:-:S05]  /*00d0*/  I2FP.F32.S32 R7, R3 ;  /* 0x0000000300077245 */ /* 0x001fca0000201400 */
[----:B------:R-:W-:-:S04]  /*00e0*/  FFMA R6, R7, -1.5707962512969970703, R0 ;  /* 0xbfc90fda07067823 */ /* 0x000fc80000000000 */
[----:B------:R-:W-:-:S04]  /*00f0*/  FFMA R6, R7, -7.5497894158615963534e-08, R6 ;  /* 0xb3a2216807067823 */ /* 0x000fc80000000006 */
[----:B------:R-:W-:Y:S01]  /*0100*/  FFMA R6, R7, -5.3903029534742383927e-15, R6 ;  /* 0xa7c234c507067823 */ /* 0x000fe20000000006 */
[----:B------:R-:W-:Y:S06]  /*0110*/  @!P0 BRA `(.L_x_1) ;  /* 0x0000000400808947 */ /* 0x000fec0003800000 */
[----:B------:R-:W-:-:S13]  /*0120*/  FSETP.NEU.AND P0, PT, |R0|, +INF , PT ;  /* 0x7f8000000000780b */ /* 0x000fda0003f0d200 */
[----:B------:R-:W-:Y:S01]  /*0130*/  @!P0 FMUL R6, RZ, R0 ;  /* 0x00000000ff068220 */ /* 0x000fe20000400000 */
[----:B------:R-:W-:Y:S01]  /*0140*/  @!P0 IMAD.MOV.U32 R3, RZ, RZ, RZ ;  /* 0x000000ffff038224 */ /* 0x000fe200078e00ff */
[----:B------:R-:W-:Y:S06]  /*0150*/  @!P0 BRA `(.L_x_1) ;  /* 0x0000000400708947 */ /* 0x000fec0003800000 */
[----:B------:R-:W-:Y:S01]  /*0160*/  IMAD.SHL.U32 R3, R0, 0x100, RZ ;  /* 0x0000010000037824 */ /* 0x000fe200078e00ff */
[----:B------:R-:W0:Y:S01]  /*0170*/  LDCU.64 UR8, c[0x4][URZ] ;  /* 0x01000000ff0877ac */ /* 0x000e220008000a00 */
[----:B------:R-:W-:Y:S02]  /*0180*/  IMAD.MOV.U32 R11, RZ, RZ, RZ ;  /* 0x000000ffff0b7224 */ /* 0x000fe400078e00ff */
[----:B------:R-:W-:Y:S01]  /*0190*/  IMAD.MOV.U32 R8, RZ, RZ, RZ ;  /* 0x000000ffff087224 */ /* 0x000fe200078e00ff */
[----:B------:R-:W-:Y:S01]  /*01a0*/  LOP3.LUT R3, R3, 0x80000000, RZ, 0xfc, !PT ;  /* 0x8000000003037812 */ /* 0x000fe200078efcff */
[----:B------:R-:W-:Y:S01]  /*01b0*/  UMOV UR5, URZ ;  /* 0x000000ff00057c82 */ /* 0x000fe20008000000 */
[----:B------:R-:W-:-:S05]  /*01c0*/  UMOV UR4, URZ ;  /* 0x000000ff00047c82 */ /* 0x000fca0008000000 */
.L_x_2:
[----:B0-----:R-:W-:Y:S01]  /*01d0*/  IMAD.U32 R6, RZ, RZ, UR8 ;  /* 0x00000008ff067e24 */ /* 0x001fe2000f8e00ff */
[----:B------:R-:W-:-:S05]  /*01e0*/  MOV R7, UR9 ;  /* 0x0000000900077c02 */ /* 0x000fca0008000f00 */
[----:B------:R-:W2:Y:S01]  /*01f0*/  LDG.E.CONSTANT R4, desc[UR6][R6.64] ;  /* 0x0000000606047981 */ /* 0x000ea2000c1e9900 */
[----:B------:R-:W-:Y:S01]  /*0200*/  UIADD3 UR4, UPT, UPT, UR4, 0x1, URZ ;  /* 0x0000000104047890 */ /* 0x000fe2000fffe0ff */
[C---:B------:R-:W-:Y:S01]  /*0210*/  ISETP.EQ.AND P0, PT, R8.reuse, RZ, PT ;  /* 0x000000ff0800720c */ /* 0x040fe20003f02270 */
[----:B------:R-:W-:Y:S01]  /*0220*/  UIADD3 UR8, UP1, UPT, UR8, 0x4, URZ ;  /* 0x0000000408087890 */ /* 0x000fe2000ff3e0ff */
[C---:B------:R-:W-:Y:S01]  /*0230*/  ISETP.EQ.AND P1, PT, R8.reuse, 0x4, PT ;  /* 0x000000040800780c */ /* 0x040fe20003f22270 */
[----:B------:R-:W-:Y:S01]  /*0240*/  UISETP.NE.AND UP0, UPT, UR4, 0x6, UPT ;  /* 0x000000060400788c */ /* 0x000fe2000bf05270 */
[C---:B------:R-:W-:Y:S01]  /*0250*/  ISETP.EQ.AND P2, PT, R8.reuse, 0x8, PT ;  /* 0x000000080800780c */ /* 0x040fe20003f42270 */
[----:B------:R-:W-:Y:S01]  /*0260*/  UIADD3.X UR9, UPT, UPT, URZ, UR9, URZ, UP1, !UPT ;  /* 0x00000009ff097290 */ /* 0x000fe20008ffe4ff */
[C---:B------:R-:W-:Y:S02]  /*0270*/  ISETP.EQ.AND P3, PT, R8.reuse, 0xc, PT ;  /* 0x0000000c0800780c */ /* 0x040fe40003f62270 */
[----:B------:R-:W-:-:S02]  /*0280*/  ISETP.EQ.AND P4, PT, R8, 0x10, PT ;  /* 0x000000100800780c */ /* 0x000fc40003f82270 */
[C---:B------:R-:W-:Y:S01]  /*0290*/  ISETP.EQ.AND P5, PT, R8.reuse, 0x14, PT ;  /* 0x000000140800780c */ /* 0x040fe20003fa2270 */
[----:B------:R-:W-:Y:S02]  /*02a0*/  VIADD R8, R8, 0x4 ;  /* 0x0000000408087836 */ /* 0x000fe40000000000 */
[----:B--2---:R-:W-:-:S03]  /*02b0*/  IMAD.WIDE.U32 R4, R4, R3, RZ ;  /* 0x0000000304047225 */ /* 0x004fc600078e00ff */
[----:B------:R-:W-:-:S04]  /*02c0*/  IADD3 R4, P6, PT, R4, R11, RZ ;  /* 0x0000000b04047210 */ /* 0x000fc80007fde0ff */
[----:B------:R-:W-:Y:S01]  /*02d0*/  IADD3.X R11, PT, PT, R5, UR5, RZ, P6, !PT ;  /* 0x00000005050b7c10 */ /* 0x000fe2000b7fe4ff */
[--C-:B------:R-:W-:Y:S01]  /*02e0*/  @P0 IMAD.MOV.U32 R9, RZ, RZ, R4.reuse ;  /* 0x000000ffff090224 */ /* 0x100fe200078e0004 */
[----:B------:R-:W-:Y:S01]  /*02f0*/  @P4 MOV R14, R4 ;  /* 0x00000004000e4202 */ /* 0x000fe20000000f00 */
[--C-:B------:R-:W-:Y:S02]  /*0300*/  @P1 IMAD.MOV.U32 R10, RZ, RZ, R4.reuse ;  /* 0x000000ffff0a1224 */ /* 0x100fe400078e0004 */
[--C-:B------:R-:W-:Y:S02]  /*0310*/  @P2 IMAD.MOV.U32 R12, RZ, RZ, R4.reuse ;  /* 0x000000ffff0c2224 */ /* 0x100fe400078e0004 */
[--C-:B------:R-:W-:Y:S02]  /*0320*/  @P3 IMAD.MOV.U32 R13, RZ, RZ, R4.reuse ;  /* 0x000000ffff0d3224 */ /* 0x100fe400078e0004 */
[----:B------:R-:W-:Y:S01]  /*0330*/  @P5 IMAD.MOV.U32 R15, RZ, RZ, R4 ;  /* 0x000000ffff0f5224 */ /* 0x000fe200078e0004 */
[----:B------:R-:W-:Y:S06]  /*0340*/  BRA.U UP0, `(.L_x_2) ;  /* 0xfffffffd00a07547 */ /* 0x000fec000b83ffff */
[----:B------:R-:W-:Y:S01]  /*0350*/  SHF.R.U32.HI R3, RZ, 0x17, R0 ;  /* 0x00000017ff037819 */ /* 0x000fe20000011600 */
[----:B------:R-:W-:Y:S03]  /*0360*/  BSSY.RECONVERGENT B1, `(.L_x_3) ;  /* 0x0000029000017945 */ /* 0x000fe60003800200 */
[C---:B------:R-:W-:Y:S02]  /*0370*/  LOP3.LUT R4, R3.reuse, 0xe0, RZ, 0xc0, !PT ;  /* 0x000000e003047812 */ /* 0x040fe400078ec0ff */
[----:B------:R-:W-:-:S03]  /*0380*/  LOP3.LUT P6, RZ, R3, 0x1f, RZ, 0xc0, !PT ;  /* 0x0000001f03ff7812 */ /* 0x000fc600078cc0ff */
[----:B------:R-:W-:-:S05]  /*0390*/  VIADD R4, R4, 0xffffff80 ;  /* 0xffffff8004047836 */ /* 0x000fca0000000000 */
[----:B------:R-:W-:-:S05]  /*03a0*/  SHF.R.U32.HI R4, RZ, 0x5, R4 ;  /* 0x00000005ff047819 */ /* 0x000fca0000011604 */
[----:B------:R-:W-:-:S05]  /*03b0*/  IMAD.U32 R6, R4, -0x4, RZ ;  /* 0xfffffffc04067824 */ /* 0x000fca00078e00ff */
[C---:B------:R-:W-:Y:S02]  /*03c0*/  ISETP.EQ.AND P3, PT, R6.reuse, -0x18, PT ;  /* 0xffffffe80600780c */ /* 0x040fe40003f62270 */
[C---:B------:R-:W-:Y:S02]  /*03d0*/  ISETP.EQ.AND P4, PT, R6.reuse, -0x14, PT ;  /* 0xffffffec0600780c */ /* 0x040fe40003f82270 */
[C---:B------:R-:W-:Y:S02]  /*03e0*/  ISETP.EQ.AND P2, PT, R6.reuse, -0x10, PT ;  /* 0xfffffff00600780c */ /* 0x040fe40003f42270 */
[C---:B------:R-:W-:Y:S02]  /*03f0*/  ISETP.EQ.AND P1, PT, R6.reuse, -0xc, PT ;  /* 0xfffffff40600780c */ /* 0x040fe40003f22270 */
[C---:B------:R-:W-:Y:S02]  /*0400*/  ISETP.EQ.AND P0, PT, R6.reuse, -0x8, PT ;  /* 0xfffffff80600780c */ /* 0x040fe40003f02270 */
[----:B------:R-:W-:-:S03]  /*0410*/  ISETP.EQ.AND P5, PT, R6, RZ, PT ;  /* 0x000000ff0600720c */ /* 0x000fc60003fa2270 */
[----:B------:R-:W-:Y:S02]  /*0420*/  @P3 MOV R4, R9 ;  /* 0x0000000900043202 */ /* 0x000fe40000000f00 */
[C---:B------:R-:W-:Y:S01]  /*0430*/  ISETP.EQ.AND P3, PT, R6.reuse, -0x4, PT ;  /* 0xfffffffc0600780c */ /* 0x040fe20003f62270 */
[----:B------:R-:W-:Y:S02]  /*0440*/  @P4 IMAD.MOV.U32 R5, RZ, RZ, R9 ;  /* 0x000000ffff054224 */ /* 0x000fe400078e0009 */
[----:B------:R-:W-:Y:S01]  /*0450*/  @P4 IMAD.MOV.U32 R4, RZ, RZ, R10 ;  /* 0x000000ffff044224 */ /* 0x000fe200078e000a */
[----:B------:R-:W-:Y:S01]  /*0460*/  ISETP.EQ.AND P4, PT, R6, 0x4, PT ;  /* 0x000000040600780c */ /* 0x000fe20003f82270 */
[----:B------:R-:W-:Y:S02]  /*0470*/  @P2 IMAD.MOV.U32 R4, RZ, RZ, R12 ;  /* 0x000000ffff042224 */ /* 0x000fe400078e000c */
[----:B------:R-:W-:Y:S02]  /*0480*/  @P1 IMAD.MOV.U32 R4, RZ, RZ, R13 ;  /* 0x000000ffff041224 */ /* 0x000fe400078e000d */
[----:B------:R-:W-:-:S02]  /*0490*/  @P0 IMAD.MOV.U32 R4, RZ, RZ, R14 ;  /* 0x000000ffff040224 */ /* 0x000fc400078e000e */
[----:B------:R-:W-:Y:S01]  /*04a0*/  @P2 IMAD.MOV.U32 R5, RZ, RZ, R10 ;  /* 0x000000ffff052224 */ /* 0x000fe200078e000a */
[----:B------:R-:W-:Y:S01]  /*04b0*/  @P1 MOV R5, R12 ;  /* 0x0000000c00051202 */ /* 0x000fe20000000f00 */
[----:B------:R-:W-:Y:S01]  /*04c0*/  @P0 IMAD.MOV.U32 R5, RZ, RZ, R13 ;  /* 0x000000ffff050224 */ /* 0x000fe200078e000d */
[----:B------:R-:W-:Y:S01]  /*04d0*/  @P3 MOV R4, R15 ;  /* 0x0000000f00043202 */ /* 0x000fe20000000f00 */
[----:B------:R-:W-:Y:S02]  /*04e0*/  @P5 IMAD.MOV.U32 R4, RZ, RZ, R11 ;  /* 0x000000ffff045224 */ /* 0x000fe400078e000b */
[----:B------:R-:W-:Y:S02]  /*04f0*/  @P3 IMAD.MOV.U32 R5, RZ, RZ, R14 ;  /* 0x000000ffff053224 */ /* 0x000fe400078e000e */
[----:B------:R-:W-:Y:S02]  /*0500*/  @P5 IMAD.MOV.U32 R5, RZ, RZ, R15 ;  /* 0x000000ffff055224 */ /* 0x000fe400078e000f */
[----:B------:R-:W-:-:S02]  /*0510*/  @P4 IMAD.MOV.U32 R5, RZ, RZ, R11 ;  /* 0x000000ffff054224 */ /* 0x000fc400078e000b */
[----:B------:R-:W-:Y:S01]  /*0520*/  IMAD.MOV.U32 R8, RZ, RZ, R4 ;  /* 0x000000ffff087224 */ /* 0x000fe200078e0004 */
[----:B------:R-:W-:Y:S06]  /*0530*/  @!P6 BRA `(.L_x_4) ;  /* 0x00000000002ce947 */ /* 0x000fec0003800000 */
[----:B------:R-:W-:Y:S01]  /*0540*/  @P2 MOV R4, R9 ;  /* 0x0000000900042202 */ /* 0x000fe20000000f00 */
[----:B------:R-:W-:Y:S01]  /*0550*/  @P1 IMAD.MOV.U32 R4, RZ, RZ, R10 ;  /* 0x000000ffff041224 */ /* 0x000fe200078e000a */
[----:B------:R-:W-:Y:S01]  /*0560*/  LOP3.LUT R3, R3, 0x1f, RZ, 0xc0, !PT ;  /* 0x0000001f03037812 */ /* 0x000fe200078ec0ff */
[----:B------:R-:W-:Y:S01]  /*0570*/  @P0 IMAD.MOV.U32 R4, RZ, RZ, R12 ;  /* 0x000000ffff040224 */ /* 0x000fe200078e000c */
[----:B------:R-:W-:Y:S01]  /*0580*/  ISETP.EQ.AND P0, PT, R6, 0x8, PT ;  /* 0x000000080600780c */ /* 0x000fe20003f02270 */
[----:B------:R-:W-:Y:S01]  /*0590*/  @P3 IMAD.MOV.U32 R4, RZ, RZ, R13 ;  /* 0x000000ffff043224 */ /* 0x000fe200078e000d */
[----:B------:R-:W-:Y:S01]  /*05a0*/  SHF.L.W.U32.HI R8, R5, R3, R8 ;  /* 0x0000000305087219 */ /* 0x000fe20000010e08 */
[----:B------:R-:W-:Y:S01]  /*05b0*/  @P5 IMAD.MOV.U32 R4, RZ, RZ, R14 ;  /* 0x000000ffff045224 */ /* 0x000fe200078e000e */
[----:B------:R-:W-:-:S09]  /*05c0*/  @P4 MOV R4, R15 ;  /* 0x0000000f00044202 */ /* 0x000fd20000000f00 */
[----:B------:R-:W-:-:S05]  /*05d0*/  @P0 IMAD.MOV.U32 R4, RZ, RZ, R11 ;  /* 0x000000ffff040224 */ /* 0x000fca00078e000b */
[----:B------:R-:W-:-:S07]  /*05e0*/  SHF.L.W.U32.HI R5, R4, R3, R5 ;  /* 0x0000000304057219 */ /* 0x000fce0000010e05 */
.L_x_4:
[----:B------:R-:W-:Y:S05]  /*05f0*/  BSYNC.RECONVERGENT B1 ;  /* 0x0000000000017941 */ /* 0x000fea0003800200 */
.L_x_3:
[C---:B------:R-:W-:Y:S01]  /*0600*/  SHF.L.W.U32.HI R9, R5.reuse, 0x2, R8 ;  /* 0x0000000205097819 */ /* 0x040fe20000010e08 */
[----:B------:R-:W-:Y:S01]  /*0610*/  IMAD.SHL.U32 R5, R5, 0x4, RZ ;  /* 0x0000000405057824 */ /* 0x000fe200078e00ff */
[----:B------:R-:W-:Y:S01]  /*0620*/  UMOV UR4, 0x54442d19 ;  /* 0x54442d1900047882 */ /* 0x000fe20000000000 */
[----:B------:R-:W-:Y:S01]  /*0630*/  UMOV UR5, 0x3bf921fb ;  /* 0x3bf921fb00057882 */ /* 0x000fe20000000000 */
[----:B------:R-:W-:Y:S02]  /*0640*/  SHF.R.S32.HI R4, RZ, 0x1f, R9 ;  /* 0x0000001fff047819 */ /* 0x000fe40000011409 */
[----:B------:R-:W-:Y:S02]  /*0650*/  ISETP.GE.AND P0, PT, R0, RZ, PT ;  /* 0x000000ff0000720c */ /* 0x000fe40003f06270 */
[C---:B------:R-:W-:Y:S02]  /*0660*/  LOP3.LUT R6, R4.reuse, R5, RZ, 0x3c, !PT ;  /* 0x0000000504067212 */ /* 0x040fe400078e3cff */
[----:B------:R-:W-:-:S02]  /*0670*/  LOP3.LUT R7, R4, R9, RZ, 0x3c, !PT ;  /* 0x0000000904077212 */ /* 0x000fc400078e3cff */
[----:B------:R-:W-:Y:S02]  /*0680*/  SHF.R.U32.HI R3, RZ, 0x1e, R8 ;  /* 0x0000001eff037819 */ /* 0x000fe40000011608 */
[----:B------:R-:W0:Y:S01]  /*0690*/  I2F.F64.S64 R4, R6 ;  /* 0x0000000600047312 */ /* 0x000e220000301c00 */
[C---:B------:R-:W-:Y:S02]  /*06a0*/  LOP3.LUT R0, R9.reuse, R0, RZ, 0x3c, !PT ;  /* 0x0000000009007212 */ /* 0x040fe400078e3cff */
[----:B------:R-:W-:Y:S02]  /*06b0*/  LEA.HI R3, R9, R3, RZ, 0x1 ;  /* 0x0000000309037211 */ /* 0x000fe400078f08ff */
[----:B------:R-:W-:-:S03]  /*06c0*/  ISETP.GE.AND P1, PT, R0, RZ, PT ;  /* 0x000000ff0000720c */ /* 0x000fc60003f26270 */
[----:B------:R-:W-:-:S04]  /*06d0*/  IMAD.MOV R0, RZ, RZ, -R3 ;  /* 0x000000ffff007224 */ /* 0x000fc800078e0a03 */
[----:B------:R-:W-:Y:S01]  /*06e0*/  @!P0 IMAD.MOV.U32 R3, RZ, RZ, R0 ;  /* 0x000000ffff038224 */ /* 0x000fe200078e0000 */
[----:B0-----:R-:W-:-:S10]  /*06f0*/  DMUL R4, R4, UR4 ;  /* 0x0000000404047c28 */ /* 0x001fd40008000000 */
[----:B------:R-:W0:Y:S02]  /*0700*/  F2F.F32.F64 R4, R4 ;  /* 0x0000000400047310 */ /* 0x000e240000301000 */
[----:B0-----:R-:W-:-:S07]  /*0710*/  FSEL R6, -R4, R4, !P1 ;  /* 0x0000000404067208 */ /* 0x001fce0004800100 */
.L_x_1:
[----:B------:R-:W-:Y:S05]  /*0720*/  BSYNC.RECONVERGENT B0 ;  /* 0x0000000000007941 */ /* 0x000fea0003800200 */
.L_x_0:
[----:B------:R-:W-:Y:S01]  /*0730*/  MOV R0, 0x37cbac00 ;  /* 0x37cbac0000007802 */ /* 0x000fe20000000f00 */
[----:B------:R-:W-:Y:S01]  /*0740*/  FMUL R7, R6, R6 ;  /* 0x0000000606077220 */ /* 0x000fe20000400000 */
[----:B------:R-:W-:Y:S01]  /*0750*/  LOP3.LUT R8, R3, 0x1, RZ, 0xc0, !PT ;  /* 0x0000000103087812 */ /* 0x000fe200078ec0ff */
[----:B------:R-:W0:Y:S01]  /*0760*/  LDC.64 R4, c[0x0][0x388] ;  /* 0x0000e200ff047b82 */ /* 0x000e220000000a00 */
[----:B------:R-:W-:Y:S02]  /*0770*/  IMAD.MOV.U32 R9, RZ, RZ, 0x3effffff ;  /* 0x3effffffff097424 */ /* 0x000fe400078e00ff */
[----:B------:R-:W-:Y:S01]  /*0780*/  FFMA R0, R7, R0, -0.0013887860113754868507 ;  /* 0xbab607ed07007423 */ /* 0x000fe20000000000 */
[----:B------:R-:W-:Y:S01]  /*0790*/  ISETP.NE.U32.AND P0, PT, R8, 0x1, PT ;  /* 0x000000010800780c */ /* 0x000fe20003f05070 */
[----:B------:R-:W-:Y:S01]  /*07a0*/  IMAD.MOV.U32 R8, RZ, RZ, 0x3d2aaabb ;  /* 0x3d2aaabbff087424 */ /* 0x000fe200078e00ff */
[----:B------:R-:W-:Y:S02]  /*07b0*/  LOP3.LUT P1, RZ, R3, 0x2, RZ, 0xc0, !PT ;  /* 0x0000000203ff7812 */ /* 0x000fe4000782c0ff */
[----:B------:R-:W-:-:S02]  /*07c0*/  FSEL R0, R0, -0.00019574658654164522886, !P0 ;  /* 0xb94d415300007808 */ /* 0x000fc40004000000 */
[----:B------:R-:W-:Y:S02]  /*07d0*/  FSEL R8, R8, 0.0083327032625675201416, !P0 ;  /* 0x3c0885e408087808 */ /* 0x000fe40004000000 */
[----:B------:R-:W-:-:S03]  /*07e0*/  FSEL R3, -R9, -0.16666662693023681641, !P0 ;  /* 0xbe2aaaa809037808 */ /* 0x000fc60004000100 */
[----:B------:R-:W-:Y:S01]  /*07f0*/  FFMA R8, R7, R0, R8 ;  /* 0x0000000007087223 */ /* 0x000fe20000000008 */
[----:B------:R-:W-:-:S03]  /*0800*/  FSEL R0, R6, 1, P0 ;  /* 0x3f80000006007808 */ /* 0x000fc60000000000 */
[C---:B------:R-:W-:Y:S02]  /*0810*/  FFMA R3, R7.reuse, R8, R3 ;  /* 0x0000000807037223 */ /* 0x040fe40000000003 */
[----:B------:R-:W-:-:S04]  /*0820*/  FFMA R7, R7, R0, RZ ;  /* 0x0000000007077223 */ /* 0x000fc800000000ff */
[----:B------:R-:W-:Y:S01]  /*0830*/  FFMA R3, R7, R3, R0 ;  /* 0x0000000307037223 */ /* 0x000fe20000000000 */
[----:B0-----:R-:W-:-:S04]  /*0840*/  IMAD.WIDE R4, R2, 0x4, R4 ;  /* 0x0000000402047825 */ /* 0x001fc800078e0204 */
[----:B------:R-:W-:-:S05]  /*0850*/  @P1 FADD R3, RZ, -R3 ;  /* 0x80000003ff031221 */ /* 0x000fca0000000000 */
[----:B------:R-:W-:Y:S01]  /*0860*/  STG.E desc[UR6][R4.64], R3 ;  /* 0x0000000304007986 */ /* 0x000fe2000c101906 */
[----:B------:R-:W-:Y:S05]  /*0870*/  EXIT ;  /* 0x000000000000794d */ /* 0x000fea0003800000 */
.L_x_5:
[----:B------:R-:W-:-:S00]  /*0880*/  BRA `(.L_x_5) ;  /* 0xfffffffc00fc7947 */ /* 0x000fc0000383ffff */
[----:B------:R-:W-:-:S00]  /*0890*/  NOP ;  /* 0x0000000000007918 */ /* 0x000fc00000000000 */
        /* <DEDUP_REMOVED lines=14> */
.L_x_6:


//--------------------- .nv.global.init           --------------------------
	.section	.nv.global.init,"aw",@progbits
	.align	4
.nv.global.init:
	.type		__cudart_i2opi_f,@object
	.size		__cudart_i2opi_f,(.L_0 - __cudart_i2opi_f)
__cudart_i2opi_f:
        /*0000*/ 	.byte	0x41, 0x90, 0x43, 0x3c, 0x99, 0x95, 0x62, 0xdb, 0xc0, 0xdd, 0x34, 0xf5, 0xd1, 0x57, 0x27, 0xfc
        /*0010*/ 	.byte	0x29, 0x15, 0x44, 0x4e, 0x6e, 0x83, 0xf9, 0xa2
.L_0:


//--------------------- .nv.shared.reserved.0     --------------------------
	.section	.nv.shared.reserved.0,"aw",@nobits
	.weak		__nv_reservedSMEM_offset_0_alias
	.size		__nv_reservedSMEM_offset_0_alias, 0, 64
	.other		__nv_reservedSMEM_offset_0_alias,@"STO_CUDA_RESERVED_SHARED STV_DEFAULT"
__nv_reservedSMEM_offset_0_alias:
	.zero		0
	.zero		64


//--------------------- .nv.constant0._Z9SinKernelPfS_ --------------------------
	.section	.nv.constant0._Z9SinKernelPfS_,"a",@progbits
	.sectionflags	@""
	.align	4
.nv.constant0._Z9SinKernelPfS_:
	.zero		912


//--------------------- SYMBOLS --------------------------

	.type		.nv.reservedSmem.offset0,@object
	.size		.nv.reservedSmem.offset0,0x4
